//
// Generated by NVIDIA NVVM Compiler
//
// Compiler Build ID: CL-36424714
// Cuda compilation tools, release 13.0, V13.0.88
// Based on NVVM 20.0.0
//

.version 9.0
.target sm_100
.address_size 64

	// .globl	_Z13matmul_simpleiiiPfS_S_

.visible .entry _Z13matmul_simpleiiiPfS_S_(
	.param .u32 _Z13matmul_simpleiiiPfS_S__param_0,
	.param .u32 _Z13matmul_simpleiiiPfS_S__param_1,
	.param .u32 _Z13matmul_simpleiiiPfS_S__param_2,
	.param .u64 .ptr .align 1 _Z13matmul_simpleiiiPfS_S__param_3,
	.param .u64 .ptr .align 1 _Z13matmul_simpleiiiPfS_S__param_4,
	.param .u64 .ptr .align 1 _Z13matmul_simpleiiiPfS_S__param_5
)
{
	.reg .pred 	%p<13>;
	.reg .b32 	%r<43>;
	.reg .b32 	%f<68>;
	.reg .b64 	%rd<53>;

	ld.param.u32 	%r18, [_Z13matmul_simpleiiiPfS_S__param_0];
	ld.param.u32 	%r19, [_Z13matmul_simpleiiiPfS_S__param_1];
	ld.param.u32 	%r20, [_Z13matmul_simpleiiiPfS_S__param_2];
	ld.param.u64 	%rd7, [_Z13matmul_simpleiiiPfS_S__param_3];
	ld.param.u64 	%rd8, [_Z13matmul_simpleiiiPfS_S__param_4];
	ld.param.u64 	%rd6, [_Z13matmul_simpleiiiPfS_S__param_5];
	cvta.to.global.u64 	%rd1, %rd8;
	cvta.to.global.u64 	%rd2, %rd7;
	mov.u32 	%r22, %tid.x;
	mov.u32 	%r23, %ctaid.x;
	mov.u32 	%r24, %ntid.x;
	mad.lo.s32 	%r1, %r23, %r24, %r22;
	mov.u32 	%r25, %tid.y;
	mov.u32 	%r26, %ctaid.y;
	mov.u32 	%r27, %ntid.y;
	mad.lo.s32 	%r28, %r26, %r27, %r25;
	setp.ge.s32 	%p1, %r1, %r18;
	setp.ge.s32 	%p2, %r28, %r20;
	or.pred  	%p3, %p1, %p2;
	@%p3 bra 	$L__BB0_14;
	setp.lt.s32 	%p4, %r19, 1;
	mov.f32 	%f67, 0f00000000;
	@%p4 bra 	$L__BB0_13;
	mul.lo.s32 	%r3, %r19, %r28;
	and.b32  	%r4, %r19, 7;
	setp.lt.u32 	%p5, %r19, 8;
	mov.f32 	%f67, 0f00000000;
	mov.b32 	%r41, 0;
	@%p5 bra 	$L__BB0_5;
	and.b32  	%r41, %r19, 2147483640;
	neg.s32 	%r39, %r41;
	shl.b32 	%r7, %r18, 3;
	mul.wide.u32 	%rd9, %r3, 4;
	add.s64 	%rd10, %rd9, %rd1;
	add.s64 	%rd52, %rd10, 16;
	mov.f32 	%f67, 0f00000000;
	mul.wide.s32 	%rd13, %r18, 4;
	mov.u32 	%r38, %r1;
$L__BB0_4:
	.pragma "nounroll";
	mul.wide.s32 	%rd11, %r38, 4;
	add.s64 	%rd12, %rd2, %rd11;
	ld.global.f32 	%f17, [%rd12];
	ld.global.f32 	%f18, [%rd52+-16];
	fma.rn.f32 	%f19, %f17, %f18, %f67;
	add.s64 	%rd14, %rd12, %rd13;
	ld.global.f32 	%f20, [%rd14];
	ld.global.f32 	%f21, [%rd52+-12];
	fma.rn.f32 	%f22, %f20, %f21, %f19;
	add.s64 	%rd15, %rd14, %rd13;
	ld.global.f32 	%f23, [%rd15];
	ld.global.f32 	%f24, [%rd52+-8];
	fma.rn.f32 	%f25, %f23, %f24, %f22;
	add.s64 	%rd16, %rd15, %rd13;
	ld.global.f32 	%f26, [%rd16];
	ld.global.f32 	%f27, [%rd52+-4];
	fma.rn.f32 	%f28, %f26, %f27, %f25;
	add.s64 	%rd17, %rd16, %rd13;
	ld.global.f32 	%f29, [%rd17];
	ld.global.f32 	%f30, [%rd52];
	fma.rn.f32 	%f31, %f29, %f30, %f28;
	add.s64 	%rd18, %rd17, %rd13;
	ld.global.f32 	%f32, [%rd18];
	ld.global.f32 	%f33, [%rd52+4];
	fma.rn.f32 	%f34, %f32, %f33, %f31;
	add.s64 	%rd19, %rd18, %rd13;
	ld.global.f32 	%f35, [%rd19];
	ld.global.f32 	%f36, [%rd52+8];
	fma.rn.f32 	%f37, %f35, %f36, %f34;
	add.s64 	%rd20, %rd19, %rd13;
	ld.global.f32 	%f38, [%rd20];
	ld.global.f32 	%f39, [%rd52+12];
	fma.rn.f32 	%f67, %f38, %f39, %f37;
	add.s32 	%r39, %r39, 8;
	add.s32 	%r38, %r38, %r7;
	add.s64 	%rd52, %rd52, 32;
	setp.ne.s32 	%p6, %r39, 0;
	@%p6 bra 	$L__BB0_4;
$L__BB0_5:
	setp.eq.s32 	%p7, %r4, 0;
	@%p7 bra 	$L__BB0_13;
	and.b32  	%r13, %r19, 3;
	setp.lt.u32 	%p8, %r4, 4;
	@%p8 bra 	$L__BB0_8;
	mad.lo.s32 	%r30, %r41, %r18, %r1;
	mul.wide.s32 	%rd21, %r30, 4;
	add.s64 	%rd22, %rd2, %rd21;
	ld.global.f32 	%f41, [%rd22];
	add.s32 	%r31, %r41, %r3;
	mul.wide.u32 	%rd23, %r31, 4;
	add.s64 	%rd24, %rd1, %rd23;
	ld.global.f32 	%f42, [%rd24];
	fma.rn.f32 	%f43, %f41, %f42, %f67;
	mul.wide.s32 	%rd25, %r18, 4;
	add.s64 	%rd26, %rd22, %rd25;
	ld.global.f32 	%f44, [%rd26];
	cvt.u64.u32 	%rd27, %r3;
	cvt.u64.u32 	%rd28, %r41;
	add.s64 	%rd29, %rd28, %rd27;
	shl.b64 	%rd30, %rd29, 2;
	add.s64 	%rd31, %rd1, %rd30;
	ld.global.f32 	%f45, [%rd31+4];
	fma.rn.f32 	%f46, %f44, %f45, %f43;
	add.s64 	%rd32, %rd26, %rd25;
	ld.global.f32 	%f47, [%rd32];
	ld.global.f32 	%f48, [%rd31+8];
	fma.rn.f32 	%f49, %f47, %f48, %f46;
	add.s64 	%rd33, %rd32, %rd25;
	ld.global.f32 	%f50, [%rd33];
	ld.global.f32 	%f51, [%rd31+12];
	fma.rn.f32 	%f67, %f50, %f51, %f49;
	add.s32 	%r41, %r41, 4;
$L__BB0_8:
	setp.eq.s32 	%p9, %r13, 0;
	@%p9 bra 	$L__BB0_13;
	setp.eq.s32 	%p10, %r13, 1;
	@%p10 bra 	$L__BB0_11;
	mad.lo.s32 	%r32, %r41, %r18, %r1;
	mul.wide.s32 	%rd34, %r32, 4;
	add.s64 	%rd35, %rd2, %rd34;
	ld.global.f32 	%f53, [%rd35];
	add.s32 	%r33, %r41, %r3;
	mul.wide.u32 	%rd36, %r33, 4;
	add.s64 	%rd37, %rd1, %rd36;
	ld.global.f32 	%f54, [%rd37];
	fma.rn.f32 	%f55, %f53, %f54, %f67;
	mul.wide.s32 	%rd38, %r18, 4;
	add.s64 	%rd39, %rd35, %rd38;
	ld.global.f32 	%f56, [%rd39];
	cvt.u64.u32 	%rd40, %r3;
	cvt.u64.u32 	%rd41, %r41;
	add.s64 	%rd42, %rd41, %rd40;
	shl.b64 	%rd43, %rd42, 2;
	add.s64 	%rd44, %rd1, %rd43;
	ld.global.f32 	%f57, [%rd44+4];
	fma.rn.f32 	%f67, %f56, %f57, %f55;
	add.s32 	%r41, %r41, 2;
$L__BB0_11:
	and.b32  	%r34, %r19, 1;
	setp.eq.b32 	%p11, %r34, 1;
	not.pred 	%p12, %p11;
	@%p12 bra 	$L__BB0_13;
	mad.lo.s32 	%r35, %r41, %r18, %r1;
	mul.wide.s32 	%rd45, %r35, 4;
	add.s64 	%rd46, %rd2, %rd45;
	ld.global.f32 	%f58, [%rd46];
	add.s32 	%r36, %r41, %r3;
	mul.wide.u32 	%rd47, %r36, 4;
	add.s64 	%rd48, %rd1, %rd47;
	ld.global.f32 	%f59, [%rd48];
	fma.rn.f32 	%f67, %f58, %f59, %f67;
$L__BB0_13:
	mad.lo.s32 	%r37, %r28, %r18, %r1;
	cvta.to.global.u64 	%rd49, %rd6;
	mul.wide.s32 	%rd50, %r37, 4;
	add.s64 	%rd51, %rd49, %rd50;
	st.global.f32 	[%rd51], %f67;
$L__BB0_14:
	ret;

}
	// .globl	_Z10set_matrixiifPf
.visible .entry _Z10set_matrixiifPf(
	.param .u32 _Z10set_matrixiifPf_param_0,
	.param .u32 _Z10set_matrixiifPf_param_1,
	.param .f32 _Z10set_matrixiifPf_param_2,
	.param .u64 .ptr .align 1 _Z10set_matrixiifPf_param_3
)
{
	.reg .pred 	%p<4>;
	.reg .b32 	%r<14>;
	.reg .b32 	%f<2>;
	.reg .b64 	%rd<5>;

	ld.param.u32 	%r3, [_Z10set_matrixiifPf_param_0];
	ld.param.u32 	%r4, [_Z10set_matrixiifPf_param_1];
	ld.param.f32 	%f1, [_Z10set_matrixiifPf_param_2];
	ld.param.u64 	%rd1, [_Z10set_matrixiifPf_param_3];
	mov.u32 	%r6, %tid.x;
	mov.u32 	%r7, %ctaid.x;
	mov.u32 	%r8, %ntid.x;
	mad.lo.s32 	%r1, %r7, %r8, %r6;
	mov.u32 	%r9, %tid.y;
	mov.u32 	%r10, %ctaid.y;
	mov.u32 	%r11, %ntid.y;
	mad.lo.s32 	%r12, %r10, %r11, %r9;
	setp.ge.s32 	%p1, %r1, %r3;
	setp.ge.s32 	%p2, %r12, %r4;
	or.pred  	%p3, %p1, %p2;
	@%p3 bra 	$L__BB1_2;
	cvta.to.global.u64 	%rd2, %rd1;
	mad.lo.s32 	%r13, %r12, %r3, %r1;
	mul.wide.s32 	%rd3, %r13, 4;
	add.s64 	%rd4, %rd2, %rd3;
	st.global.f32 	[%rd4], %f1;
$L__BB1_2:
	ret;

}


// ===== COMPILED SASS (sm_100) =====

	.target	sm_100

	.elftype	@"ET_EXEC"


//--------------------- .note.nv.tkinfo           --------------------------
	.section	.note.nv.tkinfo,"",@"SHT_NOTE"
	.sectionflags	@"SHF_NOTE_NV_TKINFO"
	.tkinfo
        /*0018*/ 	.word	0x00000002
        /*0030*/ 	.string	""
        /*0030*/ 	.string	"ptxas"
        /*0030*/ 	.string	"Cuda compilation tools, release 13.0, V13.0.88"
        /*0030*/ 	.string	"Build cuda_13.0.r13.0/compiler.36424714_0"
        /*0030*/ 	.string	"-arch sm_100 -m 64 "



//--------------------- .note.nv.cuinfo           --------------------------
	.section	.note.nv.cuinfo,"",@"SHT_NOTE"
	.sectionflags	@"SHF_NOTE_NV_CUINFO"
        /*0018*/ 	.short	0x0002
        /*001a*/ 	.short	0x0064
        /*001c*/ 	.short	0x0082
	.zero		2


//--------------------- .nv.info                  --------------------------
	.section	.nv.info,"",@"SHT_CUDA_INFO"
	.align	4


	//----- nvinfo : EIATTR_REGCOUNT
	.align		4
        /*0000*/ 	.byte	0x04, 0x2f
        /*0002*/ 	.short	(.L_1 - .L_0)
	.align		4
.L_0:
        /*0004*/ 	.word	index@(_Z13matmul_simpleiiiPfS_S_)
        /*0008*/ 	.word	0x00000020


	//----- nvinfo : EIATTR_FRAME_SIZE
	.align		4
.L_1:
        /*000c*/ 	.byte	0x04, 0x11
        /*000e*/ 	.short	(.L_3 - .L_2)
	.align		4
.L_2:
        /*0010*/ 	.word	index@(_Z13matmul_simpleiiiPfS_S_)
        /*0014*/ 	.word	0x00000000


	//----- nvinfo : EIATTR_REGCOUNT
	.align		4
.L_3:
        /*0018*/ 	.byte	0x04, 0x2f
        /*001a*/ 	.short	(.L_5 - .L_4)
	.align		4
.L_4:
        /*001c*/ 	.word	index@(_Z10set_matrixiifPf)
        /*0020*/ 	.word	0x0000000a


	//----- nvinfo : EIATTR_FRAME_SIZE
	.align		4
.L_5:
        /*0024*/ 	.byte	0x04, 0x11
        /*0026*/ 	.short	(.L_7 - .L_6)
	.align		4
.L_6:
        /*0028*/ 	.word	index@(_Z10set_matrixiifPf)
        /*002c*/ 	.word	0x00000000


	//----- nvinfo : EIATTR_MIN_STACK_SIZE
	.align		4
.L_7:
        /*0030*/ 	.byte	0x04, 0x12
        /*0032*/ 	.short	(.L_9 - .L_8)
	.align		4
.L_8:
        /*0034*/ 	.word	index@(_Z10set_matrixiifPf)
        /*0038*/ 	.word	0x00000000


	//----- nvinfo : EIATTR_MIN_STACK_SIZE
	.align		4
.L_9:
        /*003c*/ 	.byte	0x04, 0x12
        /*003e*/ 	.short	(.L_11 - .L_10)
	.align		4
.L_10:
        /*0040*/ 	.word	index@(_Z13matmul_simpleiiiPfS_S_)
        /*0044*/ 	.word	0x00000000
.L_11:


//--------------------- .nv.compat                --------------------------
	.section	.nv.compat,"",@"SHT_CUDA_COMPAT_INFO"
	.align	4
        /*0000*/ 	.byte	0x02, 0x09, 0x00, 0x00, 0x02, 0x02, 0x01, 0x00, 0x02, 0x05, 0x05, 0x00, 0x03, 0x07, 0x01, 0x01
        /*0010*/ 	.byte	0x02, 0x03, 0x00, 0x00, 0x02, 0x06, 0x01, 0x00, 0x04, 0x0b, 0x08, 0x00, 0x09, 0x00, 0x00, 0x00
        /*0020*/ 	.byte	0x00, 0x00, 0x00, 0x00


//--------------------- .nv.info._Z10set_matrixiifPf --------------------------
	.section	.nv.info._Z10set_matrixiifPf,"",@"SHT_CUDA_INFO"
	.sectionflags	@""
	.align	4


	//----- nvinfo : EIATTR_CUDA_API_VERSION
	.align		4
        /*0000*/ 	.byte	0x04, 0x37
        /*0002*/ 	.short	(.L_13 - .L_12)
.L_12:
        /*0004*/ 	.word	0x00000082


	//----- nvinfo : EIATTR_KPARAM_INFO
	.align		4
.L_13:
        /*0008*/ 	.byte	0x04, 0x17
        /*000a*/ 	.short	(.L_15 - .L_14)
.L_14:
        /*000c*/ 	.word	0x00000000
        /*0010*/ 	.short	0x0003
        /*0012*/ 	.short	0x0010
        /*0014*/ 	.byte	0x00, 0xf5, 0x21, 0x00


	//----- nvinfo : EIATTR_KPARAM_INFO
	.align		4
.L_15:
        /*0018*/ 	.byte	0x04, 0x17
        /*001a*/ 	.short	(.L_17 - .L_16)
.L_16:
        /*001c*/ 	.word	0x00000000
        /*0020*/ 	.short	0x0002
        /*0022*/ 	.short	0x0008
        /*0024*/ 	.byte	0x00, 0xf0, 0x11, 0x00


	//----- nvinfo : EIATTR_KPARAM_INFO
	.align		4
.L_17:
        /*0028*/ 	.byte	0x04, 0x17
        /*002a*/ 	.short	(.L_19 - .L_18)
.L_18:
        /*002c*/ 	.word	0x00000000
        /*0030*/ 	.short	0x0001
        /*0032*/ 	.short	0x0004
        /*0034*/ 	.byte	0x00, 0xf0, 0x11, 0x00


	//----- nvinfo : EIATTR_KPARAM_INFO
	.align		4
.L_19:
        /*0038*/ 	.byte	0x04, 0x17
        /*003a*/ 	.short	(.L_21 - .L_20)
.L_20:
        /*003c*/ 	.word	0x00000000
        /*0040*/ 	.short	0x0000
        /*0042*/ 	.short	0x0000
        /*0044*/ 	.byte	0x00, 0xf0, 0x11, 0x00


	//----- nvinfo : EIATTR_SPARSE_MMA_MASK
	.align		4
.L_21:
        /*0048*/ 	.byte	0x03, 0x50
        /*004a*/ 	.short	0x0000


	//----- nvinfo : EIATTR_MAXREG_COUNT
	.align		4
        /*004c*/ 	.byte	0x03, 0x1b
        /*004e*/ 	.short	0x00ff


	//----- nvinfo : EIATTR_MERCURY_ISA_VERSION
	.align		4
        /*0050*/ 	.byte	0x03, 0x5f
        /*0052*/ 	.short	0x0101


	//----- nvinfo : EIATTR_VRC_CTA_INIT_COUNT
	.align		4
        /*0054*/ 	.byte	0x02, 0x4a
	.zero		1
	.zero		1


	//----- nvinfo : EIATTR_EXIT_INSTR_OFFSETS
	.align		4
        /*0058*/ 	.byte	0x04, 0x1c
        /*005a*/ 	.short	(.L_23 - .L_22)


	//   ....[0]....
.L_22:
        /*005c*/ 	.word	0x000000c0


	//   ....[1]....
        /*0060*/ 	.word	0x00000130


	//----- nvinfo : EIATTR_CBANK_PARAM_SIZE
	.align		4
.L_23:
        /*0064*/ 	.byte	0x03, 0x19
        /*0066*/ 	.short	0x0018


	//----- nvinfo : EIATTR_PARAM_CBANK
	.align		4
        /*0068*/ 	.byte	0x04, 0x0a
        /*006a*/ 	.short	(.L_25 - .L_24)
	.align		4
.L_24:
        /*006c*/ 	.word	index@(.nv.constant0._Z10set_matrixiifPf)
        /*0070*/ 	.short	0x0380
        /*0072*/ 	.short	0x0018


	//----- nvinfo : EIATTR_SW_WAR
	.align		4
.L_25:
        /*0074*/ 	.byte	0x04, 0x36
        /*0076*/ 	.short	(.L_27 - .L_26)
.L_26:
        /*0078*/ 	.word	0x00000008
.L_27:


//--------------------- .nv.info._Z13matmul_simpleiiiPfS_S_ --------------------------
	.section	.nv.info._Z13matmul_simpleiiiPfS_S_,"",@"SHT_CUDA_INFO"
	.sectionflags	@""
	.align	4


	//----- nvinfo : EIATTR_CUDA_API_VERSION
	.align		4
        /*0000*/ 	.byte	0x04, 0x37
        /*0002*/ 	.short	(.L_29 - .L_28)
.L_28:
        /*0004*/ 	.word	0x00000082


	//----- nvinfo : EIATTR_KPARAM_INFO
	.align		4
.L_29:
        /*0008*/ 	.byte	0x04, 0x17
        /*000a*/ 	.short	(.L_31 - .L_30)
.L_30:
        /*000c*/ 	.word	0x00000000
        /*0010*/ 	.short	0x0005
        /*0012*/ 	.short	0x0020
        /*0014*/ 	.byte	0x00, 0xf5, 0x21, 0x00


	//----- nvinfo : EIATTR_KPARAM_INFO
	.align		4
.L_31:
        /*0018*/ 	.byte	0x04, 0x17
        /*001a*/ 	.short	(.L_33 - .L_32)
.L_32:
        /*001c*/ 	.word	0x00000000
        /*0020*/ 	.short	0x0004
        /*0022*/ 	.short	0x0018
        /*0024*/ 	.byte	0x00, 0xf5, 0x21, 0x00


	//----- nvinfo : EIATTR_KPARAM_INFO
	.align		4
.L_33:
        /*0028*/ 	.byte	0x04, 0x17
        /*002a*/ 	.short	(.L_35 - .L_34)
.L_34:
        /*002c*/ 	.word	0x00000000
        /*0030*/ 	.short	0x0003
        /*0032*/ 	.short	0x0010
        /*0034*/ 	.byte	0x00, 0xf5, 0x21, 0x00


	//----- nvinfo : EIATTR_KPARAM_INFO
	.align		4
.L_35:
        /*0038*/ 	.byte	0x04, 0x17
        /*003a*/ 	.short	(.L_37 - .L_36)
.L_36:
        /*003c*/ 	.word	0x00000000
        /*0040*/ 	.short	0x0002
        /*0042*/ 	.short	0x0008
        /*0044*/ 	.byte	0x00, 0xf0, 0x11, 0x00


	//----- nvinfo : EIATTR_KPARAM_INFO
	.align		4
.L_37:
        /*0048*/ 	.byte	0x04, 0x17
        /*004a*/ 	.short	(.L_39 - .L_38)
.L_38:
        /*004c*/ 	.word	0x00000000
        /*0050*/ 	.short	0x0001
        /*0052*/ 	.short	0x0004
        /*0054*/ 	.byte	0x00, 0xf0, 0x11, 0x00


	//----- nvinfo : EIATTR_KPARAM_INFO
	.align		4
.L_39:
        /*0058*/ 	.byte	0x04, 0x17
        /*005a*/ 	.short	(.L_41 - .L_40)
.L_40:
        /*005c*/ 	.word	0x00000000
        /*0060*/ 	.short	0x0000
        /*0062*/ 	.short	0x0000
        /*0064*/ 	.byte	0x00, 0xf0, 0x11, 0x00


	//----- nvinfo : EIATTR_SPARSE_MMA_MASK
	.align		4
.L_41:
        /*0068*/ 	.byte	0x03, 0x50
        /*006a*/ 	.short	0x0000


	//----- nvinfo : EIATTR_MAXREG_COUNT
	.align		4
        /*006c*/ 	.byte	0x03, 0x1b
        /*006e*/ 	.short	0x00ff


	//----- nvinfo : EIATTR_MERCURY_ISA_VERSION
	.align		4
        /*0070*/ 	.byte	0x03, 0x5f
        /*0072*/ 	.short	0x0101


	//----- nvinfo : EIATTR_VRC_CTA_INIT_COUNT
	.align		4
        /*0074*/ 	.byte	0x02, 0x4a
	.zero		1
	.zero		1


	//----- nvinfo : EIATTR_EXIT_INSTR_OFFSETS
	.align		4
        /*0078*/ 	.byte	0x04, 0x1c
        /*007a*/ 	.short	(.L_43 - .L_42)


	//   ....[0]....
.L_42:
        /*007c*/ 	.word	0x000000d0


	//   ....[1]....
        /*0080*/ 	.word	0x000008f0


	//----- nvinfo : EIATTR_CBANK_PARAM_SIZE
	.align		4
.L_43:
        /*0084*/ 	.byte	0x03, 0x19
        /*0086*/ 	.short	0x0028


	//----- nvinfo : EIATTR_PARAM_CBANK
	.align		4
        /*0088*/ 	.byte	0x04, 0x0a
        /*008a*/ 	.short	(.L_45 - .L_44)
	.align		4
.L_44:
        /*008c*/ 	.word	index@(.nv.constant0._Z13matmul_simpleiiiPfS_S_)
        /*0090*/ 	.short	0x0380
        /*0092*/ 	.short	0x0028


	//----- nvinfo : EIATTR_SW_WAR
	.align		4
.L_45:
        /*0094*/ 	.byte	0x04, 0x36
        /*0096*/ 	.short	(.L_47 - .L_46)
.L_46:
        /*0098*/ 	.word	0x00000008
.L_47:


//--------------------- .nv.callgraph             --------------------------
	.section	.nv.callgraph,"",@"SHT_CUDA_CALLGRAPH"
	.align	4
	.sectionentsize	8
	.align		4
        /*0000*/ 	.word	0x00000000
	.align		4
        /*0004*/ 	.word	0xffffffff
	.align		4
        /*0008*/ 	.word	0x00000000
	.align		4
        /*000c*/ 	.word	0xfffffffe
	.align		4
        /*0010*/ 	.word	0x00000000
	.align		4
        /*0014*/ 	.word	0xfffffffd
	.align		4
        /*0018*/ 	.word	0x00000000
	.align		4
        /*001c*/ 	.word	0xfffffffc


//--------------------- .text._Z10set_matrixiifPf --------------------------
	.section	.text._Z10set_matrixiifPf,"ax",@progbits
	.align	128
        .global         _Z10set_matrixiifPf
        .type           _Z10set_matrixiifPf,@function
        .size           _Z10set_matrixiifPf,(.L_x_6 - _Z10set_matrixiifPf)
        .other          _Z10set_matrixiifPf,@"STO_CUDA_ENTRY STV_DEFAULT"
_Z10set_matrixiifPf:
.text._Z10set_matrixiifPf:
[----:B------:R-:W-:Y:S01]  /*0000*/  LDC R1, c[0x0][0x37c] ;  /* 0x0000df00ff017b82 */ /* 0x000fe20000000800 */
[----:B------:R-:W0:Y:S07]  /*0010*/  S2R R5, SR_TID.Y ;  /* 0x0000000000057919 */ /* 0x000e2e0000002200 */
[----:B------:R-:W1:Y:S01]  /*0020*/  LDC R3, c[0x0][0x360] ;  /* 0x0000d800ff037b82 */ /* 0x000e620000000800 */
[----:B------:R-:W2:Y:S01]  /*0030*/  LDCU.64 UR6, c[0x0][0x380] ;  /* 0x00007000ff0677ac */ /* 0x000ea20008000a00 */
[----:B------:R-:W1:Y:S06]  /*0040*/  S2R R0, SR_TID.X ;  /* 0x0000000000007919 */ /* 0x000e6c0000002100 */
[----:B------:R-:W0:Y:S08]  /*0050*/  S2UR UR5, SR_CTAID.Y ;  /* 0x00000000000579c3 */ /* 0x000e300000002600 */
[----:B------:R-:W0:Y:S08]  /*0060*/  LDC R2, c[0x0][0x364] ;  /* 0x0000d900ff027b82 */ /* 0x000e300000000800 */
[----:B------:R-:W1:Y:S01]  /*0070*/  S2UR UR4, SR_CTAID.X ;  /* 0x00000000000479c3 */ /* 0x000e620000002500 */
[----:B0-----:R-:W-:-:S05]  /*0080*/  IMAD R5, R2, UR5, R5 ;  /* 0x0000000502057c24 */ /* 0x001fca000f8e0205 */
[----:B--2---:R-:W-:Y:S01]  /*0090*/  ISETP.GE.AND P0, PT, R5, UR7, PT ;  /* 0x0000000705007c0c */ /* 0x004fe2000bf06270 */
[----:B-1----:R-:W-:-:S05]  /*00a0*/  IMAD R0, R3, UR4, R0 ;  /* 0x0000000403007c24 */ /* 0x002fca000f8e0200 */
[----:B------:R-:W-:-:S13]  /*00b0*/  ISETP.GE.OR P0, PT, R0, UR6, P0 ;  /* 0x0000000600007c0c */ /* 0x000fda0008706670 */
[----:B------:R-:W-:Y:S05]  /*00c0*/  @P0 EXIT ;  /* 0x000000000000094d */ /* 0x000fea0003800000 */
[----:B------:R-:W0:Y:S01]  /*00d0*/  LDC.64 R2, c[0x0][0x390] ;  /* 0x0000e400ff027b82 */ /* 0x000e220000000a00 */
[----:B------:R-:W1:Y:S01]  /*00e0*/  LDCU.64 UR4, c[0x0][0x358] ;  /* 0x00006b00ff0477ac */ /* 0x000e620008000a00 */
[----:B------:R-:W-:-:S06]  /*00f0*/  IMAD R5, R5, UR6, R0 ;  /* 0x0000000605057c24 */ /* 0x000fcc000f8e0200 */
[----:B------:R-:W1:Y:S01]  /*0100*/  LDC R7, c[0x0][0x388] ;  /* 0x0000e200ff077b82 */ /* 0x000e620000000800 */
[----:B0-----:R-:W-:-:S05]  /*0110*/  IMAD.WIDE R2, R5, 0x4, R2 ;  /* 0x0000000405027825 */ /* 0x001fca00078e0202 */
[----:B-1----:R-:W-:Y:S01]  /*0120*/  STG.E desc[UR4][R2.64], R7 ;  /* 0x0000000702007986 */ /* 0x002fe2000c101904 */
[----:B------:R-:W-:Y:S05]  /*0130*/  EXIT ;  /* 0x000000000000794d */ /* 0x000fea0003800000 */
.L_x_0:
[----:B------:R-:W-:-:S00]  /*0140*/  BRA `(.L_x_0) ;  /* 0xfffffffc00fc7947 */ /* 0x000fc0000383ffff */
[----:B------:R-:W-:-:S00]  /*0150*/  NOP ;  /* 0x0000000000007918 */ /* 0x000fc00000000000 */
        /* <DEDUP_REMOVED lines=10> */
.L_x_6:


//--------------------- .text._Z13matmul_simpleiiiPfS_S_ --------------------------
	.section	.text._Z13matmul_simpleiiiPfS_S_,"ax",@progbits
	.align	128
        .global         _Z13matmul_simpleiiiPfS_S_
        .type           _Z13matmul_simpleiiiPfS_S_,@function
        .size           _Z13matmul_simpleiiiPfS_S_,(.L_x_7 - _Z13matmul_simpleiiiPfS_S_)
        .other          _Z13matmul_simpleiiiPfS_S_,@"STO_CUDA_ENTRY STV_DEFAULT"
_Z13matmul_simpleiiiPfS_S_:
.text._Z13matmul_simpleiiiPfS_S_:
[----:B------:R-:W-:Y:S01]  /*0000*/  LDC R1, c[0x0][0x37c] ;  /* 0x0000df00ff017b82 */ /* 0x000fe20000000800 */
[----:B------:R-:W0:Y:S07]  /*0010*/  S2R R0, SR_TID.Y ;  /* 0x0000000000007919 */ /* 0x000e2e0000002200 */
[----:B------:R-:W1:Y:S01]  /*0020*/  LDC R3, c[0x0][0x360] ;  /* 0x0000d800ff037b82 */ /* 0x000e620000000800 */
[----:B------:R-:W2:Y:S01]  /*0030*/  LDCU UR6, c[0x0][0x388] ;  /* 0x00007100ff0677ac */ /* 0x000ea20008000800 */
[----:B------:R-:W1:Y:S06]  /*0040*/  S2R R16, SR_TID.X ;  /* 0x0000000000107919 */ /* 0x000e6c0000002100 */
[----:B------:R-:W0:Y:S08]  /*0050*/  S2UR UR5, SR_CTAID.Y ;  /* 0x00000000000579c3 */ /* 0x000e300000002600 */
[----:B------:R-:W0:Y:S08]  /*0060*/  LDC R5, c[0x0][0x364] ;  /* 0x0000d900ff057b82 */ /* 0x000e300000000800 */
[----:B------:R-:W1:Y:S08]  /*0070*/  S2UR UR4, SR_CTAID.X ;  /* 0x00000000000479c3 */ /* 0x000e700000002500 */
[----:B------:R-:W3:Y:S01]  /*0080*/  LDC R17, c[0x0][0x380] ;  /* 0x0000e000ff117b82 */ /* 0x000ee20000000800 */
[----:B0-----:R-:W-:-:S05]  /*0090*/  IMAD R0, R5, UR5, R0 ;  /* 0x0000000505007c24 */ /* 0x001fca000f8e0200 */
[----:B--2---:R-:W-:Y:S01]  /*00a0*/  ISETP.GE.AND P0, PT, R0, UR6, PT ;  /* 0x0000000600007c0c */ /* 0x004fe2000bf06270 */
[----:B-1----:R-:W-:-:S05]  /*00b0*/  IMAD R16, R3, UR4, R16 ;  /* 0x0000000403107c24 */ /* 0x002fca000f8e0210 */
[----:B---3--:R-:W-:-:S13]  /*00c0*/  ISETP.GE.OR P0, PT, R16, R17, P0 ;  /* 0x000000111000720c */ /* 0x008fda0000706670 */
[----:B------:R-:W-:Y:S05]  /*00d0*/  @P0 EXIT ;  /* 0x000000000000094d */ /* 0x000fea0003800000 */
[----:B------:R-:W0:Y:S01]  /*00e0*/  LDC R19, c[0x0][0x384] ;  /* 0x0000e100ff137b82 */ /* 0x000e220000000800 */
[----:B------:R-:W1:Y:S01]  /*00f0*/  LDCU.64 UR4, c[0x0][0x358] ;  /* 0x00006b00ff0477ac */ /* 0x000e620008000a00 */
[----:B------:R-:W-:Y:S01]  /*0100*/  HFMA2 R25, -RZ, RZ, 0, 0 ;  /* 0x00000000ff197431 */ /* 0x000fe200000001ff */
[----:B0-----:R-:W-:-:S13]  /*0110*/  ISETP.GE.AND P0, PT, R19, 0x1, PT ;  /* 0x000000011300780c */ /* 0x001fda0003f06270 */
[----:B-1----:R-:W-:Y:S05]  /*0120*/  @!P0 BRA `(.L_x_1) ;  /* 0x0000000400e08947 */ /* 0x002fea0003800000 */
[C---:B------:R-:W-:Y:S01]  /*0130*/  ISETP.GE.U32.AND P1, PT, R19.reuse, 0x8, PT ;  /* 0x000000081300780c */ /* 0x040fe20003f26070 */
[----:B------:R-:W-:Y:S01]  /*0140*/  IMAD R20, R0, R19, RZ ;  /* 0x0000001300147224 */ /* 0x000fe200078e02ff */
[----:B------:R-:W-:Y:S02]  /*0150*/  LOP3.LUT R27, R19, 0x7, RZ, 0xc0, !PT ;  /* 0x00000007131b7812 */ /* 0x000fe400078ec0ff */
[----:B------:R-:W-:Y:S02]  /*0160*/  MOV R25, RZ ;  /* 0x000000ff00197202 */ /* 0x000fe40000000f00 */
[----:B------:R-:W-:Y:S02]  /*0170*/  ISETP.NE.AND P0, PT, R27, RZ, PT ;  /* 0x000000ff1b00720c */ /* 0x000fe40003f05270 */
[----:B------:R-:W-:-:S05]  /*0180*/  MOV R21, RZ ;  /* 0x000000ff00157202 */ /* 0x000fca0000000f00 */
[----:B------:R-:W-:Y:S06]  /*0190*/  @!P1 BRA `(.L_x_2) ;  /* 0x0000000000c49947 */ /* 0x000fec0003800000 */
[----:B------:R-:W0:Y:S01]  /*01a0*/  LDC.64 R2, c[0x0][0x398] ;  /* 0x0000e600ff027b82 */ /* 0x000e220000000a00 */
[----:B------:R-:W-:Y:S02]  /*01b0*/  LOP3.LUT R21, R19, 0x7ffffff8, RZ, 0xc0, !PT ;  /* 0x7ffffff813157812 */ /* 0x000fe400078ec0ff */
[----:B------:R-:W-:Y:S02]  /*01c0*/  MOV R25, RZ ;  /* 0x000000ff00197202 */ /* 0x000fe40000000f00 */
[----:B------:R-:W-:Y:S02]  /*01d0*/  MOV R18, R16 ;  /* 0x0000001000127202 */ /* 0x000fe40000000f00 */
[----:B------:R-:W-:Y:S01]  /*01e0*/  IADD3 R22, PT, PT, -R21, RZ, RZ ;  /* 0x000000ff15167210 */ /* 0x000fe20007ffe1ff */
[----:B0-----:R-:W-:-:S03]  /*01f0*/  IMAD.WIDE.U32 R2, R20, 0x4, R2 ;  /* 0x0000000414027825 */ /* 0x001fc600078e0002 */
[----:B------:R-:W-:-:S04]  /*0200*/  IADD3 R5, P1, PT, R2, 0x10, RZ ;  /* 0x0000001002057810 */ /* 0x000fc80007f3e0ff */
[----:B------:R-:W-:-:S09]  /*0210*/  IADD3.X R6, PT, PT, RZ, R3, RZ, P1, !PT ;  /* 0x00000003ff067210 */ /* 0x000fd20000ffe4ff */
.L_x_3:
[----:B------:R-:W0:Y:S01]  /*0220*/  LDC.64 R14, c[0x0][0x390] ;  /* 0x0000e400ff0e7b82 */ /* 0x000e220000000a00 */
[----:B------:R-:W-:Y:S02]  /*0230*/  MOV R2, R5 ;  /* 0x0000000500027202 */ /* 0x000fe40000000f00 */
[----:B------:R-:W-:-:S05]  /*0240*/  MOV R3, R6 ;  /* 0x0000000600037202 */ /* 0x000fca0000000f00 */
[----:B------:R-:W2:Y:S04]  /*0250*/  LDG.E R24, desc[UR4][R2.64+-0x10] ;  /* 0xfffff00402187981 */ /* 0x000ea8000c1e1900 */
[----:B------:R-:W3:Y:S04]  /*0260*/  LDG.E R23, desc[UR4][R2.64+-0xc] ;  /* 0xfffff40402177981 */ /* 0x000ee8000c1e1900 */
[----:B------:R-:W4:Y:S04]  /*0270*/  LDG.E R28, desc[UR4][R2.64+-0x8] ;  /* 0xfffff804021c7981 */ /* 0x000f28000c1e1900 */
[----:B------:R-:W5:Y:S01]  /*0280*/  LDG.E R29, desc[UR4][R2.64+-0x4] ;  /* 0xfffffc04021d7981 */ /* 0x000f62000c1e1900 */
[----:B0-----:R-:W-:-:S05]  /*0290*/  IMAD.WIDE R14, R18, 0x4, R14 ;  /* 0x00000004120e7825 */ /* 0x001fca00078e020e */
[----:B------:R0:W2:Y:S01]  /*02a0*/  LDG.E R26, desc[UR4][R14.64] ;  /* 0x000000040e1a7981 */ /* 0x0000a2000c1e1900 */
[----:B------:R-:W-:-:S04]  /*02b0*/  IMAD.WIDE R12, R17, 0x4, R14 ;  /* 0x00000004110c7825 */ /* 0x000fc800078e020e */
[C---:B------:R-:W-:Y:S02]  /*02c0*/  IMAD.WIDE R4, R17.reuse, 0x4, R12 ;  /* 0x0000000411047825 */ /* 0x040fe400078e020c */
[----:B------:R-:W3:Y:S02]  /*02d0*/  LDG.E R12, desc[UR4][R12.64] ;  /* 0x000000040c0c7981 */ /* 0x000ee4000c1e1900 */
[C---:B------:R-:W-:Y:S02]  /*02e0*/  IMAD.WIDE R6, R17.reuse, 0x4, R4 ;  /* 0x0000000411067825 */ /* 0x040fe400078e0204 */
[----:B------:R-:W4:Y:S02]  /*02f0*/  LDG.E R5, desc[UR4][R4.64] ;  /* 0x0000000404057981 */ /* 0x000f24000c1e1900 */
[C---:B------:R-:W-:Y:S02]  /*0300*/  IMAD.WIDE R8, R17.reuse, 0x4, R6 ;  /* 0x0000000411087825 */ /* 0x040fe400078e0206 */
[----:B------:R2:W5:Y:S02]  /*0310*/  LDG.E R6, desc[UR4][R6.64] ;  /* 0x0000000406067981 */ /* 0x000564000c1e1900 */
[----:B------:R-:W-:-:S02]  /*0320*/  IMAD.WIDE R10, R17, 0x4, R8 ;  /* 0x00000004110a7825 */ /* 0x000fc400078e0208 */
[----:B------:R-:W5:Y:S04]  /*0330*/  LDG.E R4, desc[UR4][R2.64+0x4] ;  /* 0x0000040402047981 */ /* 0x000f68000c1e1900 */
[----:B------:R-:W5:Y:S01]  /*0340*/  LDG.E R8, desc[UR4][R8.64] ;  /* 0x0000000408087981 */ /* 0x000f62000c1e1900 */
[----:B0-----:R-:W-:-:S03]  /*0350*/  IMAD.WIDE R14, R17, 0x4, R10 ;  /* 0x00000004110e7825 */ /* 0x001fc600078e020a */
[----:B------:R-:W5:Y:S04]  /*0360*/  LDG.E R10, desc[UR4][R10.64] ;  /* 0x000000040a0a7981 */ /* 0x000f68000c1e1900 */
[----:B------:R-:W5:Y:S04]  /*0370*/  LDG.E R13, desc[UR4][R14.64] ;  /* 0x000000040e0d7981 */ /* 0x000f68000c1e1900 */
[----:B------:R-:W5:Y:S01]  /*0380*/  LDG.E R9, desc[UR4][R2.64+0xc] ;  /* 0x00000c0402097981 */ /* 0x000f62000c1e1900 */
[----:B--2---:R-:W-:-:S03]  /*0390*/  FFMA R7, R26, R24, R25 ;  /* 0x000000181a077223 */ /* 0x004fc60000000019 */
[----:B------:R-:W2:Y:S01]  /*03a0*/  LDG.E R26, desc[UR4][R2.64] ;  /* 0x00000004021a7981 */ /* 0x000ea2000c1e1900 */
[----:B------:R-:W-:-:S03]  /*03b0*/  IMAD.WIDE R24, R17, 0x4, R14 ;  /* 0x0000000411187825 */ /* 0x000fc600078e020e */
[----:B------:R-:W2:Y:S04]  /*03c0*/  LDG.E R14, desc[UR4][R2.64+0x8] ;  /* 0x00000804020e7981 */ /* 0x000ea8000c1e1900 */
[----:B------:R-:W2:Y:S01]  /*03d0*/  LDG.E R25, desc[UR4][R24.64] ;  /* 0x0000000418197981 */ /* 0x000ea2000c1e1900 */
[----:B---3--:R-:W-:Y:S01]  /*03e0*/  FFMA R12, R12, R23, R7 ;  /* 0x000000170c0c7223 */ /* 0x008fe20000000007 */
[----:B------:R-:W-:-:S03]  /*03f0*/  IADD3 R22, PT, PT, R22, 0x8, RZ ;  /* 0x0000000816167810 */ /* 0x000fc60007ffe0ff */
[----:B----4-:R-:W-:Y:S01]  /*0400*/  FFMA R5, R5, R28, R12 ;  /* 0x0000001c05057223 */ /* 0x010fe2000000000c */
[----:B------:R-:W-:-:S03]  /*0410*/  ISETP.NE.AND P1, PT, R22, RZ, PT ;  /* 0x000000ff1600720c */ /* 0x000fc60003f25270 */
[----:B-----5:R-:W-:Y:S01]  /*0420*/  FFMA R5, R6, R29, R5 ;  /* 0x0000001d06057223 */ /* 0x020fe20000000005 */
[----:B------:R-:W-:-:S03]  /*0430*/  LEA R18, R17, R18, 0x3 ;  /* 0x0000001211127211 */ /* 0x000fc600078e18ff */
[----:B--2---:R-:W-:-:S04]  /*0440*/  FFMA R5, R8, R26, R5 ;  /* 0x0000001a08057223 */ /* 0x004fc80000000005 */
[----:B------:R-:W-:Y:S01]  /*0450*/  FFMA R4, R10, R4, R5 ;  /* 0x000000040a047223 */ /* 0x000fe20000000005 */
[----:B------:R-:W-:-:S03]  /*0460*/  IADD3 R5, P2, PT, R2, 0x20, RZ ;  /* 0x0000002002057810 */ /* 0x000fc60007f5e0ff */
[----:B------:R-:W-:Y:S01]  /*0470*/  FFMA R4, R13, R14, R4 ;  /* 0x0000000e0d047223 */ /* 0x000fe20000000004 */
[----:B------:R-:W-:-:S03]  /*0480*/  IADD3.X R6, PT, PT, RZ, R3, RZ, P2, !PT ;  /* 0x00000003ff067210 */ /* 0x000fc600017fe4ff */
[----:B------:R-:W-:Y:S01]  /*0490*/  FFMA R25, R25, R9, R4 ;  /* 0x0000000919197223 */ /* 0x000fe20000000004 */
[----:B------:R-:W-:Y:S06]  /*04a0*/  @P1 BRA `(.L_x_3) ;  /* 0xfffffffc005c1947 */ /* 0x000fec000383ffff */
.L_x_2:
[----:B------:R-:W-:Y:S05]  /*04b0*/  @!P0 BRA `(.L_x_1) ;  /* 0x0000000000fc8947 */ /* 0x000fea0003800000 */
[----:B------:R-:W-:Y:S02]  /*04c0*/  ISETP.GE.U32.AND P1, PT, R27, 0x4, PT ;  /* 0x000000041b00780c */ /* 0x000fe40003f26070 */
[----:B------:R-:W-:-:S04]  /*04d0*/  LOP3.LUT R14, R19, 0x3, RZ, 0xc0, !PT ;  /* 0x00000003130e7812 */ /* 0x000fc800078ec0ff */
[----:B------:R-:W-:-:S07]  /*04e0*/  ISETP.NE.AND P0, PT, R14, RZ, PT ;  /* 0x000000ff0e00720c */ /* 0x000fce0003f05270 */
[----:B------:R-:W-:Y:S06]  /*04f0*/  @!P1 BRA `(.L_x_4) ;  /* 0x00000000006c9947 */ /* 0x000fec0003800000 */
[----:B------:R-:W0:Y:S01]  /*0500*/  LDC.64 R4, c[0x0][0x390] ;  /* 0x0000e400ff047b82 */ /* 0x000e220000000a00 */
[----:B------:R-:W1:Y:S01]  /*0510*/  LDCU.64 UR6, c[0x0][0x398] ;  /* 0x00007300ff0677ac */ /* 0x000e620008000a00 */
[----:B------:R-:W-:Y:S01]  /*0520*/  IMAD R3, R21, R17, R16 ;  /* 0x0000001115037224 */ /* 0x000fe200078e0210 */
[----:B------:R-:W-:-:S05]  /*0530*/  IADD3 R7, PT, PT, R20, R21, RZ ;  /* 0x0000001514077210 */ /* 0x000fca0007ffe0ff */
[----:B------:R-:W2:Y:S01]  /*0540*/  LDC.64 R12, c[0x0][0x398] ;  /* 0x0000e600ff0c7b82 */ /* 0x000ea20000000a00 */
[----:B0-----:R-:W-:Y:S01]  /*0550*/  IMAD.WIDE R4, R3, 0x4, R4 ;  /* 0x0000000403047825 */ /* 0x001fe200078e0204 */
[----:B------:R-:W-:-:S04]  /*0560*/  IADD3 R3, P1, PT, R20, R21, RZ ;  /* 0x0000001514037210 */ /* 0x000fc80007f3e0ff */
[----:B------:R-:W-:Y:S02]  /*0570*/  IADD3.X R8, PT, PT, RZ, RZ, RZ, P1, !PT ;  /* 0x000000ffff087210 */ /* 0x000fe40000ffe4ff */
[----:B-1----:R-:W-:Y:S01]  /*0580*/  LEA R2, P1, R3, UR6, 0x2 ;  /* 0x0000000603027c11 */ /* 0x002fe2000f8210ff */
[----:B--2---:R-:W-:-:S03]  /*0590*/  IMAD.WIDE.U32 R12, R7, 0x4, R12 ;  /* 0x00000004070c7825 */ /* 0x004fc600078e000c */
[----:B------:R-:W-:Y:S01]  /*05a0*/  LEA.HI.X R3, R3, UR7, R8, 0x2, P1 ;  /* 0x0000000703037c11 */ /* 0x000fe200088f1408 */
[C---:B------:R-:W-:Y:S02]  /*05b0*/  IMAD.WIDE R6, R17.reuse, 0x4, R4 ;  /* 0x0000000411067825 */ /* 0x040fe400078e0204 */
[----:B------:R-:W2:Y:S04]  /*05c0*/  LDG.E R12, desc[UR4][R12.64] ;  /* 0x000000040c0c7981 */ /* 0x000ea8000c1e1900 */
[----:B------:R-:W2:Y:S01]  /*05d0*/  LDG.E R4, desc[UR4][R4.64] ;  /* 0x0000000404047981 */ /* 0x000ea2000c1e1900 */
[----:B------:R-:W-:-:S03]  /*05e0*/  IMAD.WIDE R8, R17, 0x4, R6 ;  /* 0x0000000411087825 */ /* 0x000fc600078e0206 */
[----:B------:R-:W3:Y:S04]  /*05f0*/  LDG.E R6, desc[UR4][R6.64] ;  /* 0x0000000406067981 */ /* 0x000ee8000c1e1900 */
[----:B------:R-:W3:Y:S01]  /*0600*/  LDG.E R15, desc[UR4][R2.64+0x4] ;  /* 0x00000404020f7981 */ /* 0x000ee2000c1e1900 */
[----:B------:R-:W-:-:S03]  /*0610*/  IMAD.WIDE R10, R17, 0x4, R8 ;  /* 0x00000004110a7825 */ /* 0x000fc600078e0208 */
[----:B------:R-:W4:Y:S04]  /*0620*/  LDG.E R18, desc[UR4][R8.64] ;  /* 0x0000000408127981 */ /* 0x000f28000c1e1900 */
[----:B------:R-:W4:Y:S04]  /*0630*/  LDG.E R22, desc[UR4][R2.64+0x8] ;  /* 0x0000080402167981 */ /* 0x000f28000c1e1900 */
[----:B------:R-:W5:Y:S04]  /*0640*/  LDG.E R23, desc[UR4][R2.64+0xc] ;  /* 0x00000c0402177981 */ /* 0x000f68000c1e1900 */
[----:B------:R-:W5:Y:S01]  /*0650*/  LDG.E R10, desc[UR4][R10.64] ;  /* 0x000000040a0a7981 */ /* 0x000f62000c1e1900 */
[----:B------:R-:W-:Y:S01]  /*0660*/  IADD3 R21, PT, PT, R21, 0x4, RZ ;  /* 0x0000000415157810 */ /* 0x000fe20007ffe0ff */
[----:B--2---:R-:W-:-:S04]  /*0670*/  FFMA R25, R4, R12, R25 ;  /* 0x0000000c04197223 */ /* 0x004fc80000000019 */
[----:B---3--:R-:W-:-:S04]  /*0680*/  FFMA R15, R6, R15, R25 ;  /* 0x0000000f060f7223 */ /* 0x008fc80000000019 */
[----:B----4-:R-:W-:-:S04]  /*0690*/  FFMA R15, R18, R22, R15 ;  /* 0x00000016120f7223 */ /* 0x010fc8000000000f */
[----:B-----5:R-:W-:-:S07]  /*06a0*/  FFMA R25, R10, R23, R15 ;  /* 0x000000170a197223 */ /* 0x020fce000000000f */
.L_x_4:
[----:B------:R-:W-:Y:S05]  /*06b0*/  @!P0 BRA `(.L_x_1) ;  /* 0x00000000007c8947 */ /* 0x000fea0003800000 */
[----:B------:R-:W-:Y:S01]  /*06c0*/  ISETP.NE.AND P1, PT, R14, 0x1, PT ;  /* 0x000000010e00780c */ /* 0x000fe20003f25270 */
[----:B------:R-:W0:Y:S01]  /*06d0*/  LDC.64 R10, c[0x0][0x398] ;  /* 0x0000e600ff0a7b82 */ /* 0x000e220000000a00 */
[----:B------:R-:W-:-:S04]  /*06e0*/  LOP3.LUT R19, R19, 0x1, RZ, 0xc0, !PT ;  /* 0x0000000113137812 */ /* 0x000fc800078ec0ff */
[----:B------:R-:W-:-:S03]  /*06f0*/  ISETP.NE.U32.AND P0, PT, R19, 0x1, PT ;  /* 0x000000011300780c */ /* 0x000fc60003f05070 */
[----:B------:R-:W1:Y:S04]  /*0700*/  LDC.64 R8, c[0x0][0x390] ;  /* 0x0000e400ff087b82 */ /* 0x000e680000000a00 */
[CC--:B------:R-:W-:Y:S02]  /*0710*/  @P1 IADD3 R13, PT, PT, R20.reuse, R21.reuse, RZ ;  /* 0x00000015140d1210 */ /* 0x0c0fe40007ffe0ff */
[----:B------:R-:W-:Y:S02]  /*0720*/  @P1 IADD3 R12, P2, PT, R20, R21, RZ ;  /* 0x00000015140c1210 */ /* 0x000fe40007f5e0ff */
[----:B------:R-:W2:Y:S02]  /*0730*/  @P1 LDC.64 R2, c[0x0][0x398] ;  /* 0x0000e600ff021b82 */ /* 0x000ea40000000a00 */
[----:B------:R-:W-:-:S06]  /*0740*/  @P1 IADD3.X R14, PT, PT, RZ, RZ, RZ, P2, !PT ;  /* 0x000000ffff0e1210 */ /* 0x000fcc00017fe4ff */
[----:B------:R-:W3:Y:S01]  /*0750*/  LDC.64 R6, c[0x0][0x390] ;  /* 0x0000e400ff067b82 */ /* 0x000ee20000000a00 */
[----:B0-----:R-:W-:-:S04]  /*0760*/  @P1 IMAD.WIDE.U32 R10, R13, 0x4, R10 ;  /* 0x000000040d0a1825 */ /* 0x001fc800078e000a */
[C---:B------:R-:W-:Y:S01]  /*0770*/  @P1 IMAD R13, R21.reuse, R17, R16 ;  /* 0x00000011150d1224 */ /* 0x040fe200078e0210 */
[----:B------:R-:W-:Y:S01]  /*0780*/  @P1 IADD3 R21, PT, PT, R21, 0x2, RZ ;  /* 0x0000000215151810 */ /* 0x000fe20007ffe0ff */
[----:B------:R-:W4:Y:S01]  /*0790*/  @P1 LDG.E R10, desc[UR4][R10.64] ;  /* 0x000000040a0a1981 */ /* 0x000f22000c1e1900 */
[----:B------:R-:W0:Y:S01]  /*07a0*/  LDC.64 R4, c[0x0][0x398] ;  /* 0x0000e600ff047b82 */ /* 0x000e220000000a00 */
[----:B-1----:R-:W-:Y:S01]  /*07b0*/  @P1 IMAD.WIDE R8, R13, 0x4, R8 ;  /* 0x000000040d081825 */ /* 0x002fe200078e0208 */
[----:B------:R-:W-:Y:S02]  /*07c0*/  @!P0 IADD3 R15, PT, PT, R20, R21, RZ ;  /* 0x00000015140f8210 */ /* 0x000fe40007ffe0ff */
[----:B--2---:R-:W-:Y:S01]  /*07d0*/  @P1 LEA R2, P2, R12, R2, 0x2 ;  /* 0x000000020c021211 */ /* 0x004fe200078410ff */
[----:B------:R-:W-:-:S03]  /*07e0*/  @!P0 IMAD R21, R21, R17, R16 ;  /* 0x0000001115158224 */ /* 0x000fc600078e0210 */
[----:B------:R-:W-:Y:S01]  /*07f0*/  @P1 LEA.HI.X R3, R12, R3, R14, 0x2, P2 ;  /* 0x000000030c031211 */ /* 0x000fe200010f140e */
[----:B------:R-:W-:Y:S01]  /*0800*/  @P1 IMAD.WIDE R12, R17, 0x4, R8 ;  /* 0x00000004110c1825 */ /* 0x000fe200078e0208 */
[----:B------:R-:W4:Y:S03]  /*0810*/  @P1 LDG.E R14, desc[UR4][R8.64] ;  /* 0x00000004080e1981 */ /* 0x000f26000c1e1900 */
[----:B---3--:R-:W-:Y:S01]  /*0820*/  @!P0 IMAD.WIDE R6, R21, 0x4, R6 ;  /* 0x0000000415068825 */ /* 0x008fe200078e0206 */
[----:B------:R-:W2:Y:S04]  /*0830*/  @P1 LDG.E R2, desc[UR4][R2.64+0x4] ;  /* 0x0000040402021981 */ /* 0x000ea8000c1e1900 */
[----:B------:R-:W2:Y:S01]  /*0840*/  @P1 LDG.E R13, desc[UR4][R12.64] ;  /* 0x000000040c0d1981 */ /* 0x000ea2000c1e1900 */
[----:B0-----:R-:W-:-:S03]  /*0850*/  @!P0 IMAD.WIDE.U32 R4, R15, 0x4, R4 ;  /* 0x000000040f048825 */ /* 0x001fc600078e0004 */
[----:B------:R-:W3:Y:S04]  /*0860*/  @!P0 LDG.E R6, desc[UR4][R6.64] ;  /* 0x0000000406068981 */ /* 0x000ee8000c1e1900 */
[----:B------:R-:W3:Y:S01]  /*0870*/  @!P0 LDG.E R4, desc[UR4][R4.64] ;  /* 0x0000000404048981 */ /* 0x000ee2000c1e1900 */
[----:B----4-:R-:W-:-:S04]  /*0880*/  @P1 FFMA R10, R14, R10, R25 ;  /* 0x0000000a0e0a1223 */ /* 0x010fc80000000019 */
[----:B--2---:R-:W-:-:S04]  /*0890*/  @P1 FFMA R25, R13, R2, R10 ;  /* 0x000000020d191223 */ /* 0x004fc8000000000a */
[----:B---3--:R-:W-:-:S07]  /*08a0*/  @!P0 FFMA R25, R6, R4, R25 ;  /* 0x0000000406198223 */ /* 0x008fce0000000019 */
.L_x_1:
[----:B------:R-:W0:Y:S01]  /*08b0*/  LDC.64 R2, c[0x0][0x3a0] ;  /* 0x0000e800ff027b82 */ /* 0x000e220000000a00 */
[----:B------:R-:W-:-:S04]  /*08c0*/  IMAD R17, R0, R17, R16 ;  /* 0x0000001100117224 */ /* 0x000fc800078e0210 */
[----:B0-----:R-:W-:-:S05]  /*08d0*/  IMAD.WIDE R2, R17, 0x4, R2 ;  /* 0x0000000411027825 */ /* 0x001fca00078e0202 */
[----:B------:R-:W-:Y:S01]  /*08e0*/  STG.E desc[UR4][R2.64], R25 ;  /* 0x0000001902007986 */ /* 0x000fe2000c101904 */
[----:B------:R-:W-:Y:S05]  /*08f0*/  EXIT ;  /* 0x000000000000794d */ /* 0x000fea0003800000 */
.L_x_5:
        /* <DEDUP_REMOVED lines=16> */
.L_x_7:


//--------------------- .nv.shared.reserved.0     --------------------------
	.section	.nv.shared.reserved.0,"aw",@nobits
	.weak		__nv_reservedSMEM_offset_0_alias
	.size		__nv_reservedSMEM_offset_0_alias, 0, 64
	.other		__nv_reservedSMEM_offset_0_alias,@"STO_CUDA_RESERVED_SHARED STV_DEFAULT"
__nv_reservedSMEM_offset_0_alias:
	.zero		0
	.zero		64


//--------------------- .nv.constant0._Z10set_matrixiifPf --------------------------
	.section	.nv.constant0._Z10set_matrixiifPf,"a",@progbits
	.sectionflags	@""
	.align	4
.nv.constant0._Z10set_matrixiifPf:
	.zero		920


//--------------------- .nv.constant0._Z13matmul_simpleiiiPfS_S_ --------------------------
	.section	.nv.constant0._Z13matmul_simpleiiiPfS_S_,"a",@progbits
	.sectionflags	@""
	.align	4
.nv.constant0._Z13matmul_simpleiiiPfS_S_:
	.zero		936


//--------------------- SYMBOLS --------------------------

	.type		.nv.reservedSmem.offset0,@object
	.size		.nv.reservedSmem.offset0,0x4
